//
// Generated by NVIDIA NVVM Compiler
//
// Compiler Build ID: CL-36424714
// Cuda compilation tools, release 13.0, V13.0.88
// Based on NVVM 20.0.0
//

.version 9.0
.target sm_100
.address_size 64

	// .globl	_Z9matVecMulPKiS0_Piii

.visible .entry _Z9matVecMulPKiS0_Piii(
	.param .u64 .ptr .align 1 _Z9matVecMulPKiS0_Piii_param_0,
	.param .u64 .ptr .align 1 _Z9matVecMulPKiS0_Piii_param_1,
	.param .u64 .ptr .align 1 _Z9matVecMulPKiS0_Piii_param_2,
	.param .u32 _Z9matVecMulPKiS0_Piii_param_3,
	.param .u32 _Z9matVecMulPKiS0_Piii_param_4
)
{
	.reg .pred 	%p<11>;
	.reg .b32 	%r<148>;
	.reg .b64 	%rd<31>;

	ld.param.u64 	%rd11, [_Z9matVecMulPKiS0_Piii_param_0];
	ld.param.u64 	%rd12, [_Z9matVecMulPKiS0_Piii_param_1];
	ld.param.u64 	%rd10, [_Z9matVecMulPKiS0_Piii_param_2];
	ld.param.u32 	%r37, [_Z9matVecMulPKiS0_Piii_param_3];
	ld.param.u32 	%r36, [_Z9matVecMulPKiS0_Piii_param_4];
	cvta.to.global.u64 	%rd1, %rd12;
	cvta.to.global.u64 	%rd2, %rd11;
	mov.u32 	%r38, %ctaid.x;
	mov.u32 	%r39, %ntid.x;
	mov.u32 	%r40, %tid.x;
	mad.lo.s32 	%r1, %r38, %r39, %r40;
	setp.ge.s32 	%p1, %r1, %r37;
	@%p1 bra 	$L__BB0_15;
	setp.lt.s32 	%p2, %r36, 1;
	mov.b32 	%r147, 0;
	@%p2 bra 	$L__BB0_14;
	mul.lo.s32 	%r2, %r36, %r1;
	and.b32  	%r3, %r36, 15;
	setp.lt.u32 	%p3, %r36, 16;
	mov.b32 	%r139, 0;
	mov.u32 	%r147, %r139;
	@%p3 bra 	$L__BB0_5;
	and.b32  	%r139, %r36, 2147483632;
	neg.s32 	%r133, %r139;
	add.s64 	%rd3, %rd2, 32;
	add.s64 	%rd29, %rd1, 32;
	mov.b32 	%r147, 0;
	mov.u32 	%r132, %r2;
$L__BB0_4:
	.pragma "nounroll";
	mul.wide.s32 	%rd13, %r132, 4;
	add.s64 	%rd14, %rd3, %rd13;
	ld.global.u32 	%r45, [%rd14+-32];
	ld.global.u32 	%r46, [%rd29+-32];
	mad.lo.s32 	%r47, %r46, %r45, %r147;
	ld.global.u32 	%r48, [%rd14+-28];
	ld.global.u32 	%r49, [%rd29+-28];
	mad.lo.s32 	%r50, %r49, %r48, %r47;
	ld.global.u32 	%r51, [%rd14+-24];
	ld.global.u32 	%r52, [%rd29+-24];
	mad.lo.s32 	%r53, %r52, %r51, %r50;
	ld.global.u32 	%r54, [%rd14+-20];
	ld.global.u32 	%r55, [%rd29+-20];
	mad.lo.s32 	%r56, %r55, %r54, %r53;
	ld.global.u32 	%r57, [%rd14+-16];
	ld.global.u32 	%r58, [%rd29+-16];
	mad.lo.s32 	%r59, %r58, %r57, %r56;
	ld.global.u32 	%r60, [%rd14+-12];
	ld.global.u32 	%r61, [%rd29+-12];
	mad.lo.s32 	%r62, %r61, %r60, %r59;
	ld.global.u32 	%r63, [%rd14+-8];
	ld.global.u32 	%r64, [%rd29+-8];
	mad.lo.s32 	%r65, %r64, %r63, %r62;
	ld.global.u32 	%r66, [%rd14+-4];
	ld.global.u32 	%r67, [%rd29+-4];
	mad.lo.s32 	%r68, %r67, %r66, %r65;
	ld.global.u32 	%r69, [%rd14];
	ld.global.u32 	%r70, [%rd29];
	mad.lo.s32 	%r71, %r70, %r69, %r68;
	ld.global.u32 	%r72, [%rd14+4];
	ld.global.u32 	%r73, [%rd29+4];
	mad.lo.s32 	%r74, %r73, %r72, %r71;
	ld.global.u32 	%r75, [%rd14+8];
	ld.global.u32 	%r76, [%rd29+8];
	mad.lo.s32 	%r77, %r76, %r75, %r74;
	ld.global.u32 	%r78, [%rd14+12];
	ld.global.u32 	%r79, [%rd29+12];
	mad.lo.s32 	%r80, %r79, %r78, %r77;
	ld.global.u32 	%r81, [%rd14+16];
	ld.global.u32 	%r82, [%rd29+16];
	mad.lo.s32 	%r83, %r82, %r81, %r80;
	ld.global.u32 	%r84, [%rd14+20];
	ld.global.u32 	%r85, [%rd29+20];
	mad.lo.s32 	%r86, %r85, %r84, %r83;
	ld.global.u32 	%r87, [%rd14+24];
	ld.global.u32 	%r88, [%rd29+24];
	mad.lo.s32 	%r89, %r88, %r87, %r86;
	ld.global.u32 	%r90, [%rd14+28];
	ld.global.u32 	%r91, [%rd29+28];
	mad.lo.s32 	%r147, %r91, %r90, %r89;
	add.s32 	%r133, %r133, 16;
	add.s32 	%r132, %r132, 16;
	add.s64 	%rd29, %rd29, 64;
	setp.ne.s32 	%p4, %r133, 0;
	@%p4 bra 	$L__BB0_4;
$L__BB0_5:
	setp.eq.s32 	%p5, %r3, 0;
	@%p5 bra 	$L__BB0_14;
	and.b32  	%r15, %r36, 7;
	setp.lt.u32 	%p6, %r3, 8;
	@%p6 bra 	$L__BB0_8;
	add.s32 	%r93, %r139, %r2;
	mul.wide.s32 	%rd15, %r93, 4;
	add.s64 	%rd16, %rd2, %rd15;
	ld.global.u32 	%r94, [%rd16];
	mul.wide.u32 	%rd17, %r139, 4;
	add.s64 	%rd18, %rd1, %rd17;
	ld.global.u32 	%r95, [%rd18];
	mad.lo.s32 	%r96, %r95, %r94, %r147;
	ld.global.u32 	%r97, [%rd16+4];
	ld.global.u32 	%r98, [%rd18+4];
	mad.lo.s32 	%r99, %r98, %r97, %r96;
	ld.global.u32 	%r100, [%rd16+8];
	ld.global.u32 	%r101, [%rd18+8];
	mad.lo.s32 	%r102, %r101, %r100, %r99;
	ld.global.u32 	%r103, [%rd16+12];
	ld.global.u32 	%r104, [%rd18+12];
	mad.lo.s32 	%r105, %r104, %r103, %r102;
	ld.global.u32 	%r106, [%rd16+16];
	ld.global.u32 	%r107, [%rd18+16];
	mad.lo.s32 	%r108, %r107, %r106, %r105;
	ld.global.u32 	%r109, [%rd16+20];
	ld.global.u32 	%r110, [%rd18+20];
	mad.lo.s32 	%r111, %r110, %r109, %r108;
	ld.global.u32 	%r112, [%rd16+24];
	ld.global.u32 	%r113, [%rd18+24];
	mad.lo.s32 	%r114, %r113, %r112, %r111;
	ld.global.u32 	%r115, [%rd16+28];
	ld.global.u32 	%r116, [%rd18+28];
	mad.lo.s32 	%r147, %r116, %r115, %r114;
	add.s32 	%r139, %r139, 8;
$L__BB0_8:
	setp.eq.s32 	%p7, %r15, 0;
	@%p7 bra 	$L__BB0_14;
	and.b32  	%r21, %r36, 3;
	setp.lt.u32 	%p8, %r15, 4;
	@%p8 bra 	$L__BB0_11;
	add.s32 	%r118, %r139, %r2;
	mul.wide.s32 	%rd19, %r118, 4;
	add.s64 	%rd20, %rd2, %rd19;
	ld.global.u32 	%r119, [%rd20];
	mul.wide.u32 	%rd21, %r139, 4;
	add.s64 	%rd22, %rd1, %rd21;
	ld.global.u32 	%r120, [%rd22];
	mad.lo.s32 	%r121, %r120, %r119, %r147;
	ld.global.u32 	%r122, [%rd20+4];
	ld.global.u32 	%r123, [%rd22+4];
	mad.lo.s32 	%r124, %r123, %r122, %r121;
	ld.global.u32 	%r125, [%rd20+8];
	ld.global.u32 	%r126, [%rd22+8];
	mad.lo.s32 	%r127, %r126, %r125, %r124;
	ld.global.u32 	%r128, [%rd20+12];
	ld.global.u32 	%r129, [%rd22+12];
	mad.lo.s32 	%r147, %r129, %r128, %r127;
	add.s32 	%r139, %r139, 4;
$L__BB0_11:
	setp.eq.s32 	%p9, %r21, 0;
	@%p9 bra 	$L__BB0_14;
	mul.wide.u32 	%rd23, %r139, 4;
	add.s64 	%rd30, %rd1, %rd23;
	add.s32 	%r145, %r139, %r2;
	neg.s32 	%r144, %r21;
$L__BB0_13:
	.pragma "nounroll";
	mul.wide.s32 	%rd24, %r145, 4;
	add.s64 	%rd25, %rd2, %rd24;
	ld.global.u32 	%r130, [%rd25];
	ld.global.u32 	%r131, [%rd30];
	mad.lo.s32 	%r147, %r131, %r130, %r147;
	add.s64 	%rd30, %rd30, 4;
	add.s32 	%r145, %r145, 1;
	add.s32 	%r144, %r144, 1;
	setp.ne.s32 	%p10, %r144, 0;
	@%p10 bra 	$L__BB0_13;
$L__BB0_14:
	cvta.to.global.u64 	%rd26, %rd10;
	mul.wide.s32 	%rd27, %r1, 4;
	add.s64 	%rd28, %rd26, %rd27;
	st.global.u32 	[%rd28], %r147;
$L__BB0_15:
	ret;

}


// ===== COMPILED SASS (sm_100) =====

	.target	sm_100

	.elftype	@"ET_EXEC"


//--------------------- .note.nv.tkinfo           --------------------------
	.section	.note.nv.tkinfo,"",@"SHT_NOTE"
	.sectionflags	@"SHF_NOTE_NV_TKINFO"
	.tkinfo
        /*0018*/ 	.word	0x00000002
        /*0030*/ 	.string	""
        /*0030*/ 	.string	"ptxas"
        /*0030*/ 	.string	"Cuda compilation tools, release 13.0, V13.0.88"
        /*0030*/ 	.string	"Build cuda_13.0.r13.0/compiler.36424714_0"
        /*0030*/ 	.string	"-arch sm_100 -m 64 "



//--------------------- .note.nv.cuinfo           --------------------------
	.section	.note.nv.cuinfo,"",@"SHT_NOTE"
	.sectionflags	@"SHF_NOTE_NV_CUINFO"
        /*0018*/ 	.short	0x0002
        /*001a*/ 	.short	0x0064
        /*001c*/ 	.short	0x0082
	.zero		2


//--------------------- .nv.info                  --------------------------
	.section	.nv.info,"",@"SHT_CUDA_INFO"
	.align	4


	//----- nvinfo : EIATTR_REGCOUNT
	.align		4
        /*0000*/ 	.byte	0x04, 0x2f
        /*0002*/ 	.short	(.L_1 - .L_0)
	.align		4
.L_0:
        /*0004*/ 	.word	index@(_Z9matVecMulPKiS0_Piii)
        /*0008*/ 	.word	0x0000001e


	//----- nvinfo : EIATTR_FRAME_SIZE
	.align		4
.L_1:
        /*000c*/ 	.byte	0x04, 0x11
        /*000e*/ 	.short	(.L_3 - .L_2)
	.align		4
.L_2:
        /*0010*/ 	.word	index@(_Z9matVecMulPKiS0_Piii)
        /*0014*/ 	.word	0x00000000


	//----- nvinfo : EIATTR_MIN_STACK_SIZE
	.align		4
.L_3:
        /*0018*/ 	.byte	0x04, 0x12
        /*001a*/ 	.short	(.L_5 - .L_4)
	.align		4
.L_4:
        /*001c*/ 	.word	index@(_Z9matVecMulPKiS0_Piii)
        /*0020*/ 	.word	0x00000000
.L_5:


//--------------------- .nv.compat                --------------------------
	.section	.nv.compat,"",@"SHT_CUDA_COMPAT_INFO"
	.align	4
        /*0000*/ 	.byte	0x02, 0x09, 0x00, 0x00, 0x02, 0x02, 0x01, 0x00, 0x02, 0x05, 0x05, 0x00, 0x03, 0x07, 0x01, 0x01
        /*0010*/ 	.byte	0x02, 0x03, 0x00, 0x00, 0x02, 0x06, 0x01, 0x00, 0x04, 0x0b, 0x08, 0x00, 0x09, 0x00, 0x00, 0x00
        /*0020*/ 	.byte	0x00, 0x00, 0x00, 0x00


//--------------------- .nv.info._Z9matVecMulPKiS0_Piii --------------------------
	.section	.nv.info._Z9matVecMulPKiS0_Piii,"",@"SHT_CUDA_INFO"
	.sectionflags	@""
	.align	4


	//----- nvinfo : EIATTR_CUDA_API_VERSION
	.align		4
        /*0000*/ 	.byte	0x04, 0x37
        /*0002*/ 	.short	(.L_7 - .L_6)
.L_6:
        /*0004*/ 	.word	0x00000082


	//----- nvinfo : EIATTR_KPARAM_INFO
	.align		4
.L_7:
        /*0008*/ 	.byte	0x04, 0x17
        /*000a*/ 	.short	(.L_9 - .L_8)
.L_8:
        /*000c*/ 	.word	0x00000000
        /*0010*/ 	.short	0x0004
        /*0012*/ 	.short	0x001c
        /*0014*/ 	.byte	0x00, 0xf0, 0x11, 0x00


	//----- nvinfo : EIATTR_KPARAM_INFO
	.align		4
.L_9:
        /*0018*/ 	.byte	0x04, 0x17
        /*001a*/ 	.short	(.L_11 - .L_10)
.L_10:
        /*001c*/ 	.word	0x00000000
        /*0020*/ 	.short	0x0003
        /*0022*/ 	.short	0x0018
        /*0024*/ 	.byte	0x00, 0xf0, 0x11, 0x00


	//----- nvinfo : EIATTR_KPARAM_INFO
	.align		4
.L_11:
        /*0028*/ 	.byte	0x04, 0x17
        /*002a*/ 	.short	(.L_13 - .L_12)
.L_12:
        /*002c*/ 	.word	0x00000000
        /*0030*/ 	.short	0x0002
        /*0032*/ 	.short	0x0010
        /*0034*/ 	.byte	0x00, 0xf5, 0x21, 0x00


	//----- nvinfo : EIATTR_KPARAM_INFO
	.align		4
.L_13:
        /*0038*/ 	.byte	0x04, 0x17
        /*003a*/ 	.short	(.L_15 - .L_14)
.L_14:
        /*003c*/ 	.word	0x00000000
        /*0040*/ 	.short	0x0001
        /*0042*/ 	.short	0x0008
        /*0044*/ 	.byte	0x00, 0xf5, 0x21, 0x00


	//----- nvinfo : EIATTR_KPARAM_INFO
	.align		4
.L_15:
        /*0048*/ 	.byte	0x04, 0x17
        /*004a*/ 	.short	(.L_17 - .L_16)
.L_16:
        /*004c*/ 	.word	0x00000000
        /*0050*/ 	.short	0x0000
        /*0052*/ 	.short	0x0000
        /*0054*/ 	.byte	0x00, 0xf5, 0x21, 0x00


	//----- nvinfo : EIATTR_SPARSE_MMA_MASK
	.align		4
.L_17:
        /*0058*/ 	.byte	0x03, 0x50
        /*005a*/ 	.short	0x0000


	//----- nvinfo : EIATTR_MAXREG_COUNT
	.align		4
        /*005c*/ 	.byte	0x03, 0x1b
        /*005e*/ 	.short	0x00ff


	//----- nvinfo : EIATTR_MERCURY_ISA_VERSION
	.align		4
        /*0060*/ 	.byte	0x03, 0x5f
        /*0062*/ 	.short	0x0101


	//----- nvinfo : EIATTR_VRC_CTA_INIT_COUNT
	.align		4
        /*0064*/ 	.byte	0x02, 0x4a
	.zero		1
	.zero		1


	//----- nvinfo : EIATTR_EXIT_INSTR_OFFSETS
	.align		4
        /*0068*/ 	.byte	0x04, 0x1c
        /*006a*/ 	.short	(.L_19 - .L_18)


	//   ....[0]....
.L_18:
        /*006c*/ 	.word	0x00000070


	//   ....[1]....
        /*0070*/ 	.word	0x00000a90


	//----- nvinfo : EIATTR_CBANK_PARAM_SIZE
	.align		4
.L_19:
        /*0074*/ 	.byte	0x03, 0x19
        /*0076*/ 	.short	0x0020


	//----- nvinfo : EIATTR_PARAM_CBANK
	.align		4
        /*0078*/ 	.byte	0x04, 0x0a
        /*007a*/ 	.short	(.L_21 - .L_20)
	.align		4
.L_20:
        /*007c*/ 	.word	index@(.nv.constant0._Z9matVecMulPKiS0_Piii)
        /*0080*/ 	.short	0x0380
        /*0082*/ 	.short	0x0020


	//----- nvinfo : EIATTR_SW_WAR
	.align		4
.L_21:
        /*0084*/ 	.byte	0x04, 0x36
        /*0086*/ 	.short	(.L_23 - .L_22)
.L_22:
        /*0088*/ 	.word	0x00000008
.L_23:


//--------------------- .nv.callgraph             --------------------------
	.section	.nv.callgraph,"",@"SHT_CUDA_CALLGRAPH"
	.align	4
	.sectionentsize	8
	.align		4
        /*0000*/ 	.word	0x00000000
	.align		4
        /*0004*/ 	.word	0xffffffff
	.align		4
        /*0008*/ 	.word	0x00000000
	.align		4
        /*000c*/ 	.word	0xfffffffe
	.align		4
        /*0010*/ 	.word	0x00000000
	.align		4
        /*0014*/ 	.word	0xfffffffd
	.align		4
        /*0018*/ 	.word	0x00000000
	.align		4
        /*001c*/ 	.word	0xfffffffc


//--------------------- .text._Z9matVecMulPKiS0_Piii --------------------------
	.section	.text._Z9matVecMulPKiS0_Piii,"ax",@progbits
	.align	128
        .global         _Z9matVecMulPKiS0_Piii
        .type           _Z9matVecMulPKiS0_Piii,@function
        .size           _Z9matVecMulPKiS0_Piii,(.L_x_7 - _Z9matVecMulPKiS0_Piii)
        .other          _Z9matVecMulPKiS0_Piii,@"STO_CUDA_ENTRY STV_DEFAULT"
_Z9matVecMulPKiS0_Piii:
.text._Z9matVecMulPKiS0_Piii:
[----:B------:R-:W-:Y:S01]  /*0000*/  LDC R1, c[0x0][0x37c] ;  /* 0x0000df00ff017b82 */ /* 0x000fe20000000800 */
[----:B------:R-:W0:Y:S07]  /*0010*/  S2R R3, SR_TID.X ;  /* 0x0000000000037919 */ /* 0x000e2e0000002100 */
[----:B------:R-:W0:Y:S01]  /*0020*/  S2UR UR4, SR_CTAID.X ;  /* 0x00000000000479c3 */ /* 0x000e220000002500 */
[----:B------:R-:W1:Y:S07]  /*0030*/  LDCU UR5, c[0x0][0x398] ;  /* 0x00007300ff0577ac */ /* 0x000e6e0008000800 */
[----:B------:R-:W0:Y:S02]  /*0040*/  LDC R0, c[0x0][0x360] ;  /* 0x0000d800ff007b82 */ /* 0x000e240000000800 */
[----:B0-----:R-:W-:-:S05]  /*0050*/  IMAD R0, R0, UR4, R3 ;  /* 0x0000000400007c24 */ /* 0x001fca000f8e0203 */
[----:B-1----:R-:W-:-:S13]  /*0060*/  ISETP.GE.AND P0, PT, R0, UR5, PT ;  /* 0x0000000500007c0c */ /* 0x002fda000bf06270 */
[----:B------:R-:W-:Y:S05]  /*0070*/  @P0 EXIT ;  /* 0x000000000000094d */ /* 0x000fea0003800000 */
[----:B------:R-:W0:Y:S01]  /*0080*/  LDCU UR8, c[0x0][0x39c] ;  /* 0x00007380ff0877ac */ /* 0x000e220008000800 */
[----:B------:R-:W-:Y:S01]  /*0090*/  HFMA2 R15, -RZ, RZ, 0, 0 ;  /* 0x00000000ff0f7431 */ /* 0x000fe200000001ff */
[----:B------:R-:W1:Y:S01]  /*00a0*/  LDCU.64 UR16, c[0x0][0x358] ;  /* 0x00006b00ff1077ac */ /* 0x000e620008000a00 */
[----:B0-----:R-:W-:-:S09]  /*00b0*/  UISETP.GE.AND UP0, UPT, UR8, 0x1, UPT ;  /* 0x000000010800788c */ /* 0x001fd2000bf06270 */
[----:B-1----:R-:W-:Y:S05]  /*00c0*/  BRA.U !UP0, `(.L_x_0) ;  /* 0x0000000908647547 */ /* 0x002fea000b800000 */
[----:B------:R-:W-:Y:S02]  /*00d0*/  UISETP.GE.U32.AND UP1, UPT, UR8, 0x10, UPT ;  /* 0x000000100800788c */ /* 0x000fe4000bf26070 */
[----:B------:R-:W-:Y:S01]  /*00e0*/  IMAD R7, R0, UR8, RZ ;  /* 0x0000000800077c24 */ /* 0x000fe2000f8e02ff */
[----:B------:R-:W-:Y:S01]  /*00f0*/  ULOP3.LUT UR9, UR8, 0xf, URZ, 0xc0, !UPT ;  /* 0x0000000f08097892 */ /* 0x000fe2000f8ec0ff */
[----:B------:R-:W-:Y:S02]  /*0100*/  MOV R8, RZ ;  /* 0x000000ff00087202 */ /* 0x000fe40000000f00 */
[----:B------:R-:W-:Y:S01]  /*0110*/  MOV R15, RZ ;  /* 0x000000ff000f7202 */ /* 0x000fe20000000f00 */
[----:B------:R-:W-:Y:S02]  /*0120*/  UISETP.NE.AND UP0, UPT, UR9, URZ, UPT ;  /* 0x000000ff0900728c */ /* 0x000fe4000bf05270 */
[----:B------:R-:W-:Y:S09]  /*0130*/  BRA.U !UP1, `(.L_x_1) ;  /* 0x0000000509147547 */ /* 0x000ff2000b800000 */
[----:B------:R-:W0:Y:S01]  /*0140*/  LDCU.128 UR12, c[0x0][0x380] ;  /* 0x00007000ff0c77ac */ /* 0x000e220008000c00 */
[----:B------:R-:W-:Y:S02]  /*0150*/  MOV R15, RZ ;  /* 0x000000ff000f7202 */ /* 0x000fe40000000f00 */
[----:B------:R-:W-:Y:S01]  /*0160*/  MOV R6, R7 ;  /* 0x0000000700067202 */ /* 0x000fe20000000f00 */
[----:B------:R-:W-:-:S04]  /*0170*/  ULOP3.LUT UR10, UR8, 0x7ffffff0, URZ, 0xc0, !UPT ;  /* 0x7ffffff0080a7892 */ /* 0x000fc8000f8ec0ff */
[----:B------:R-:W-:Y:S02]  /*0180*/  UIADD3 UR11, UPT, UPT, -UR10, URZ, URZ ;  /* 0x000000ff0a0b7290 */ /* 0x000fe4000fffe1ff */
[----:B------:R-:W-:Y:S01]  /*0190*/  MOV R8, UR10 ;  /* 0x0000000a00087c02 */ /* 0x000fe20008000f00 */
[----:B0-----:R-:W-:Y:S02]  /*01a0*/  UIADD3 UR4, UP2, UPT, UR14, 0x20, URZ ;  /* 0x000000200e047890 */ /* 0x001fe4000ff5e0ff */
[----:B------:R-:W-:Y:S02]  /*01b0*/  UIADD3 UR6, UP1, UPT, UR12, 0x20, URZ ;  /* 0x000000200c067890 */ /* 0x000fe4000ff3e0ff */
[----:B------:R-:W-:Y:S02]  /*01c0*/  UIADD3.X UR5, UPT, UPT, URZ, UR15, URZ, UP2, !UPT ;  /* 0x0000000fff057290 */ /* 0x000fe400097fe4ff */
[----:B------:R-:W-:Y:S01]  /*01d0*/  MOV R2, UR4 ;  /* 0x0000000400027c02 */ /* 0x000fe20008000f00 */
[----:B------:R-:W-:-:S03]  /*01e0*/  UIADD3.X UR7, UPT, UPT, URZ, UR13, URZ, UP1, !UPT ;  /* 0x0000000dff077290 */ /* 0x000fc60008ffe4ff */
[----:B------:R-:W-:-:S09]  /*01f0*/  MOV R3, UR5 ;  /* 0x0000000500037c02 */ /* 0x000fd20008000f00 */
.L_x_2:
[----:B------:R-:W-:Y:S01]  /*0200*/  MOV R4, UR6 ;  /* 0x0000000600047c02 */ /* 0x000fe20008000f00 */
[----:B------:R-:W2:Y:S01]  /*0210*/  LDG.E R17, desc[UR16][R2.64+-0x20] ;  /* 0xffffe01002117981 */ /* 0x000ea2000c1e1900 */
[----:B------:R-:W-:-:S03]  /*0220*/  MOV R5, UR7 ;  /* 0x0000000700057c02 */ /* 0x000fc60008000f00 */
[----:B------:R-:W3:Y:S01]  /*0230*/  LDG.E R25, desc[UR16][R2.64+-0x1c] ;  /* 0xffffe41002197981 */ /* 0x000ee2000c1e1900 */
[----:B------:R-:W-:-:S03]  /*0240*/  IMAD.WIDE R4, R6, 0x4, R4 ;  /* 0x0000000406047825 */ /* 0x000fc600078e0204 */
[----:B------:R-:W4:Y:S04]  /*0250*/  LDG.E R19, desc[UR16][R2.64+-0x18] ;  /* 0xffffe81002137981 */ /* 0x000f28000c1e1900 */
[----:B------:R-:W2:Y:S04]  /*0260*/  LDG.E R16, desc[UR16][R4.64+-0x20] ;  /* 0xffffe01004107981 */ /* 0x000ea8000c1e1900 */
[----:B------:R-:W3:Y:S04]  /*0270*/  LDG.E R18, desc[UR16][R4.64+-0x1c] ;  /* 0xffffe41004127981 */ /* 0x000ee8000c1e1900 */
[----:B------:R-:W4:Y:S04]  /*0280*/  LDG.E R20, desc[UR16][R4.64+-0x18] ;  /* 0xffffe81004147981 */ /* 0x000f28000c1e1900 */
[----:B------:R-:W5:Y:S04]  /*0290*/  LDG.E R22, desc[UR16][R2.64+-0x14] ;  /* 0xffffec1002167981 */ /* 0x000f68000c1e1900 */
        /* <DEDUP_REMOVED lines=9> */
[----:B------:R-:W5:Y:S01]  /*0330*/  LDG.E R26, desc[UR16][R2.64+0x1c] ;  /* 0x00001c10021a7981 */ /* 0x000f62000c1e1900 */
[----:B--2---:R-:W-:-:S03]  /*0340*/  IMAD R17, R16, R17, R15 ;  /* 0x0000001110117224 */ /* 0x004fc600078e020f */
[----:B------:R-:W2:Y:S04]  /*0350*/  LDG.E R15, desc[UR16][R2.64] ;  /* 0x00000010020f7981 */ /* 0x000ea8000c1e1900 */
[----:B------:R-:W2:Y:S01]  /*0360*/  LDG.E R16, desc[UR16][R4.64] ;  /* 0x0000001004107981 */ /* 0x000ea2000c1e1900 */
[----:B---3--:R-:W-:-:S03]  /*0370*/  IMAD R25, R18, R25, R17 ;  /* 0x0000001912197224 */ /* 0x008fc600078e0211 */
[----:B------:R-:W3:Y:S01]  /*0380*/  LDG.E R17, desc[UR16][R2.64+0x4] ;  /* 0x0000041002117981 */ /* 0x000ee2000c1e1900 */
[----:B----4-:R-:W-:-:S03]  /*0390*/  IMAD R25, R20, R19, R25 ;  /* 0x0000001314197224 */ /* 0x010fc600078e0219 */
[----:B------:R-:W3:Y:S04]  /*03a0*/  LDG.E R18, desc[UR16][R4.64+0x4] ;  /* 0x0000041004127981 */ /* 0x000ee8000c1e1900 */
[----:B------:R-:W4:Y:S01]  /*03b0*/  LDG.E R20, desc[UR16][R2.64+0x8] ;  /* 0x0000081002147981 */ /* 0x000f22000c1e1900 */
[----:B-----5:R-:W-:-:S03]  /*03c0*/  IMAD R25, R21, R22, R25 ;  /* 0x0000001615197224 */ /* 0x020fc600078e0219 */
[----:B------:R-:W4:Y:S04]  /*03d0*/  LDG.E R19, desc[UR16][R4.64+0x8] ;  /* 0x0000081004137981 */ /* 0x000f28000c1e1900 */
[----:B------:R-:W5:Y:S01]  /*03e0*/  LDG.E R22, desc[UR16][R2.64+0xc] ;  /* 0x00000c1002167981 */ /* 0x000f62000c1e1900 */
[----:B------:R-:W-:-:S03]  /*03f0*/  IMAD R25, R24, R23, R25 ;  /* 0x0000001718197224 */ /* 0x000fc600078e0219 */
[----:B------:R-:W5:Y:S04]  /*0400*/  LDG.E R21, desc[UR16][R4.64+0xc] ;  /* 0x00000c1004157981 */ /* 0x000f68000c1e1900 */
[----:B------:R-:W5:Y:S01]  /*0410*/  LDG.E R24, desc[UR16][R2.64+0x10] ;  /* 0x0000101002187981 */ /* 0x000f62000c1e1900 */
[----:B------:R-:W-:-:S03]  /*0420*/  IMAD R25, R10, R9, R25 ;  /* 0x000000090a197224 */ /* 0x000fc600078e0219 */
[----:B------:R-:W5:Y:S04]  /*0430*/  LDG.E R23, desc[UR16][R4.64+0x10] ;  /* 0x0000101004177981 */ /* 0x000f68000c1e1900 */
[----:B------:R-:W5:Y:S01]  /*0440*/  LDG.E R10, desc[UR16][R2.64+0x14] ;  /* 0x00001410020a7981 */ /* 0x000f62000c1e1900 */
[----:B------:R-:W-:-:S03]  /*0450*/  IMAD R27, R12, R11, R25 ;  /* 0x0000000b0c1b7224 */ /* 0x000fc600078e0219 */
[----:B------:R-:W5:Y:S04]  /*0460*/  LDG.E R9, desc[UR16][R4.64+0x14] ;  /* 0x0000141004097981 */ /* 0x000f68000c1e1900 */
[----:B------:R0:W5:Y:S04]  /*0470*/  LDG.E R11, desc[UR16][R2.64+0x18] ;  /* 0x00001810020b7981 */ /* 0x000168000c1e1900 */
[----:B------:R-:W5:Y:S04]  /*0480*/  LDG.E R12, desc[UR16][R4.64+0x18] ;  /* 0x00001810040c7981 */ /* 0x000f68000c1e1900 */
[----:B------:R-:W5:Y:S01]  /*0490*/  LDG.E R25, desc[UR16][R4.64+0x1c] ;  /* 0x00001c1004197981 */ /* 0x000f62000c1e1900 */
[----:B------:R-:W-:Y:S01]  /*04a0*/  IMAD R13, R14, R13, R27 ;  /* 0x0000000d0e0d7224 */ /* 0x000fe200078e021b */
[----:B------:R-:W-:-:S04]  /*04b0*/  UIADD3 UR11, UPT, UPT, UR11, 0x10, URZ ;  /* 0x000000100b0b7890 */ /* 0x000fc8000fffe0ff */
[----:B------:R-:W-:Y:S01]  /*04c0*/  UISETP.NE.AND UP1, UPT, UR11, URZ, UPT ;  /* 0x000000ff0b00728c */ /* 0x000fe2000bf25270 */
[----:B0-----:R-:W-:Y:S02]  /*04d0*/  IADD3 R2, P0, PT, R2, 0x40, RZ ;  /* 0x0000004002027810 */ /* 0x001fe40007f1e0ff */
[----:B------:R-:W-:Y:S02]  /*04e0*/  IADD3 R6, PT, PT, R6, 0x10, RZ ;  /* 0x0000001006067810 */ /* 0x000fe40007ffe0ff */
[----:B------:R-:W-:Y:S01]  /*04f0*/  IADD3.X R3, PT, PT, RZ, R3, RZ, P0, !PT ;  /* 0x00000003ff037210 */ /* 0x000fe200007fe4ff */
[----:B--2---:R-:W-:-:S04]  /*0500*/  IMAD R13, R16, R15, R13 ;  /* 0x0000000f100d7224 */ /* 0x004fc800078e020d */
[----:B---3--:R-:W-:-:S04]  /*0510*/  IMAD R13, R18, R17, R13 ;  /* 0x00000011120d7224 */ /* 0x008fc800078e020d */
[----:B----4-:R-:W-:-:S04]  /*0520*/  IMAD R13, R19, R20, R13 ;  /* 0x00000014130d7224 */ /* 0x010fc800078e020d */
[----:B-----5:R-:W-:-:S04]  /*0530*/  IMAD R13, R21, R22, R13 ;  /* 0x00000016150d7224 */ /* 0x020fc800078e020d */
[----:B------:R-:W-:-:S04]  /*0540*/  IMAD R13, R23, R24, R13 ;  /* 0x00000018170d7224 */ /* 0x000fc800078e020d */
[----:B------:R-:W-:-:S04]  /*0550*/  IMAD R9, R9, R10, R13 ;  /* 0x0000000a09097224 */ /* 0x000fc800078e020d */
[----:B------:R-:W-:-:S04]  /*0560*/  IMAD R9, R12, R11, R9 ;  /* 0x0000000b0c097224 */ /* 0x000fc800078e0209 */
[----:B------:R-:W-:Y:S01]  /*0570*/  IMAD R15, R25, R26, R9 ;  /* 0x0000001a190f7224 */ /* 0x000fe200078e0209 */
[----:B------:R-:W-:Y:S06]  /*0580*/  BRA.U UP1, `(.L_x_2) ;  /* 0xfffffffd011c7547 */ /* 0x000fec000b83ffff */
.L_x_1:
[----:B------:R-:W-:Y:S05]  /*0590*/  BRA.U !UP0, `(.L_x_0) ;  /* 0x0000000508307547 */ /* 0x000fea000b800000 */
[----:B------:R-:W-:Y:S02]  /*05a0*/  UISETP.GE.U32.AND UP0, UPT, UR9, 0x8, UPT ;  /* 0x000000080900788c */ /* 0x000fe4000bf06070 */
[----:B------:R-:W-:-:S04]  /*05b0*/  ULOP3.LUT UR5, UR8, 0x7, URZ, 0xc0, !UPT ;  /* 0x0000000708057892 */ /* 0x000fc8000f8ec0ff */
[----:B------:R-:W-:-:S03]  /*05c0*/  UISETP.NE.AND UP1, UPT, UR5, URZ, UPT ;  /* 0x000000ff0500728c */ /* 0x000fc6000bf25270 */
[----:B------:R-:W-:Y:S08]  /*05d0*/  BRA.U !UP0, `(.L_x_3) ;  /* 0x0000000108787547 */ /* 0x000ff0000b800000 */
[----:B------:R-:W0:Y:S01]  /*05e0*/  LDC.64 R2, c[0x0][0x380] ;  /* 0x0000e000ff027b82 */ /* 0x000e220000000a00 */
[----:B------:R-:W-:-:S07]  /*05f0*/  IADD3 R9, PT, PT, R7, R8, RZ ;  /* 0x0000000807097210 */ /* 0x000fce0007ffe0ff */
[----:B------:R-:W1:Y:S01]  /*0600*/  LDC.64 R4, c[0x0][0x388] ;  /* 0x0000e200ff047b82 */ /* 0x000e620000000a00 */
[----:B0-----:R-:W-:-:S05]  /*0610*/  IMAD.WIDE R2, R9, 0x4, R2 ;  /* 0x0000000409027825 */ /* 0x001fca00078e0202 */
[----:B------:R-:W2:Y:S01]  /*0620*/  LDG.E R10, desc[UR16][R2.64] ;  /* 0x00000010020a7981 */ /* 0x000ea2000c1e1900 */
[----:B-1----:R-:W-:-:S03]  /*0630*/  IMAD.WIDE.U32 R4, R8, 0x4, R4 ;  /* 0x0000000408047825 */ /* 0x002fc600078e0004 */
[----:B------:R-:W3:Y:S04]  /*0640*/  LDG.E R13, desc[UR16][R2.64+0x4] ;  /* 0x00000410020d7981 */ /* 0x000ee8000c1e1900 */
[----:B------:R-:W2:Y:S04]  /*0650*/  LDG.E R11, desc[UR16][R4.64] ;  /* 0x00000010040b7981 */ /* 0x000ea8000c1e1900 */
[----:B------:R-:W3:Y:S04]  /*0660*/  LDG.E R12, desc[UR16][R4.64+0x4] ;  /* 0x00000410040c7981 */ /* 0x000ee8000c1e1900 */
[----:B------:R-:W4:Y:S04]  /*0670*/  LDG.E R17, desc[UR16][R2.64+0x8] ;  /* 0x0000081002117981 */ /* 0x000f28000c1e1900 */
        /* <DEDUP_REMOVED lines=11> */
[----:B------:R-:W-:Y:S01]  /*0730*/  IADD3 R8, PT, PT, R8, 0x8, RZ ;  /* 0x0000000808087810 */ /* 0x000fe20007ffe0ff */
[----:B--2---:R-:W-:-:S04]  /*0740*/  IMAD R10, R10, R11, R15 ;  /* 0x0000000b0a0a7224 */ /* 0x004fc800078e020f */
[----:B---3--:R-:W-:-:S04]  /*0750*/  IMAD R10, R13, R12, R10 ;  /* 0x0000000c0d0a7224 */ /* 0x008fc800078e020a */
[----:B----4-:R-:W-:-:S04]  /*0760*/  IMAD R10, R17, R14, R10 ;  /* 0x0000000e110a7224 */ /* 0x010fc800078e020a */
[----:B-----5:R-:W-:-:S04]  /*0770*/  IMAD R10, R19, R16, R10 ;  /* 0x00000010130a7224 */ /* 0x020fc800078e020a */
[----:B------:R-:W-:-:S04]  /*0780*/  IMAD R10, R21, R18, R10 ;  /* 0x00000012150a7224 */ /* 0x000fc800078e020a */
[----:B------:R-:W-:-:S04]  /*0790*/  IMAD R10, R23, R20, R10 ;  /* 0x00000014170a7224 */ /* 0x000fc800078e020a */
[----:B------:R-:W-:-:S04]  /*07a0*/  IMAD R6, R6, R9, R10 ;  /* 0x0000000906067224 */ /* 0x000fc800078e020a */
[----:B------:R-:W-:-:S07]  /*07b0*/  IMAD R15, R25, R22, R6 ;  /* 0x00000016190f7224 */ /* 0x000fce00078e0206 */
.L_x_3:
        /* <DEDUP_REMOVED lines=17> */
[----:B------:R-:W5:Y:S01]  /*08d0*/  LDG.E R14, desc[UR16][R4.64+0xc] ;  /* 0x00000c10040e7981 */ /* 0x000f62000c1e1900 */
[----:B------:R-:W-:Y:S01]  /*08e0*/  IADD3 R8, PT, PT, R8, 0x4, RZ ;  /* 0x0000000408087810 */ /* 0x000fe20007ffe0ff */
[----:B--2---:R-:W-:-:S04]  /*08f0*/  IMAD R6, R6, R9, R15 ;  /* 0x0000000906067224 */ /* 0x004fc800078e020f */
[----:B---3--:R-:W-:-:S04]  /*0900*/  IMAD R6, R11, R10, R6 ;  /* 0x0000000a0b067224 */ /* 0x008fc800078e0206 */
[----:B----4-:R-:W-:-:S04]  /*0910*/  IMAD R6, R13, R12, R6 ;  /* 0x0000000c0d067224 */ /* 0x010fc800078e0206 */
[----:B-----5:R-:W-:-:S07]  /*0920*/  IMAD R15, R17, R14, R6 ;  /* 0x0000000e110f7224 */ /* 0x020fce00078e0206 */
.L_x_4:
[----:B------:R-:W-:Y:S05]  /*0930*/  BRA.U !UP1, `(.L_x_0) ;  /* 0x0000000109487547 */ /* 0x000fea000b800000 */
[----:B------:R-:W0:Y:S01]  /*0940*/  LDC.64 R2, c[0x0][0x388] ;  /* 0x0000e200ff027b82 */ /* 0x000e220000000a00 */
[----:B------:R-:W-:Y:S01]  /*0950*/  IADD3 R7, PT, PT, R7, R8, RZ ;  /* 0x0000000807077210 */ /* 0x000fe20007ffe0ff */
[----:B------:R-:W-:-:S06]  /*0960*/  UIADD3 UR4, UPT, UPT, -UR4, URZ, URZ ;  /* 0x000000ff04047290 */ /* 0x000fcc000fffe1ff */
[----:B------:R-:W1:Y:S01]  /*0970*/  LDC.64 R10, c[0x0][0x380] ;  /* 0x0000e000ff0a7b82 */ /* 0x000e620000000a00 */
[----:B0-----:R-:W-:-:S03]  /*0980*/  IMAD.WIDE.U32 R2, R8, 0x4, R2 ;  /* 0x0000000408027825 */ /* 0x001fc600078e0002 */
[----:B------:R-:W-:Y:S02]  /*0990*/  MOV R6, R2 ;  /* 0x0000000200067202 */ /* 0x000fe40000000f00 */
[----:B------:R-:W-:-:S07]  /*09a0*/  MOV R5, R3 ;  /* 0x0000000300057202 */ /* 0x000fce0000000f00 */
.L_x_5:
[----:B-1----:R-:W-:Y:S01]  /*09b0*/  IMAD.WIDE R2, R7, 0x4, R10 ;  /* 0x0000000407027825 */ /* 0x002fe200078e020a */
[----:B------:R-:W-:-:S05]  /*09c0*/  MOV R4, R6 ;  /* 0x0000000600047202 */ /* 0x000fca0000000f00 */
[----:B------:R-:W2:Y:S04]  /*09d0*/  LDG.E R2, desc[UR16][R2.64] ;  /* 0x0000001002027981 */ /* 0x000ea8000c1e1900 */
[----:B------:R0:W2:Y:S01]  /*09e0*/  LDG.E R4, desc[UR16][R4.64] ;  /* 0x0000001004047981 */ /* 0x0000a2000c1e1900 */
[----:B------:R-:W-:Y:S01]  /*09f0*/  UIADD3 UR4, UPT, UPT, UR4, 0x1, URZ ;  /* 0x0000000104047890 */ /* 0x000fe2000fffe0ff */
[----:B------:R-:W-:Y:S02]  /*0a00*/  IADD3 R6, P0, PT, R6, 0x4, RZ ;  /* 0x0000000406067810 */ /* 0x000fe40007f1e0ff */
[----:B------:R-:W-:Y:S01]  /*0a10*/  IADD3 R7, PT, PT, R7, 0x1, RZ ;  /* 0x0000000107077810 */ /* 0x000fe20007ffe0ff */
[----:B------:R-:W-:Y:S01]  /*0a20*/  UISETP.NE.AND UP0, UPT, UR4, URZ, UPT ;  /* 0x000000ff0400728c */ /* 0x000fe2000bf05270 */
[----:B0-----:R-:W-:Y:S01]  /*0a30*/  IADD3.X R5, PT, PT, RZ, R5, RZ, P0, !PT ;  /* 0x00000005ff057210 */ /* 0x001fe200007fe4ff */
[----:B--2---:R-:W-:-:S07]  /*0a40*/  IMAD R15, R2, R4, R15 ;  /* 0x00000004020f7224 */ /* 0x004fce00078e020f */
[----:B------:R-:W-:Y:S05]  /*0a50*/  BRA.U UP0, `(.L_x_5) ;  /* 0xfffffffd00d47547 */ /* 0x000fea000b83ffff */
.L_x_0:
[----:B------:R-:W0:Y:S02]  /*0a60*/  LDC.64 R2, c[0x0][0x390] ;  /* 0x0000e400ff027b82 */ /* 0x000e240000000a00 */
[----:B0-----:R-:W-:-:S05]  /*0a70*/  IMAD.WIDE R2, R0, 0x4, R2 ;  /* 0x0000000400027825 */ /* 0x001fca00078e0202 */
[----:B------:R-:W-:Y:S01]  /*0a80*/  STG.E desc[UR16][R2.64], R15 ;  /* 0x0000000f02007986 */ /* 0x000fe2000c101910 */
[----:B------:R-:W-:Y:S05]  /*0a90*/  EXIT ;  /* 0x000000000000794d */ /* 0x000fea0003800000 */
.L_x_6:
[----:B------:R-:W-:-:S00]  /*0aa0*/  BRA `(.L_x_6) ;  /* 0xfffffffc00fc7947 */ /* 0x000fc0000383ffff */
[----:B------:R-:W-:-:S00]  /*0ab0*/  NOP ;  /* 0x0000000000007918 */ /* 0x000fc00000000000 */
        /* <DEDUP_REMOVED lines=12> */
.L_x_7:


//--------------------- .nv.shared.reserved.0     --------------------------
	.section	.nv.shared.reserved.0,"aw",@nobits
	.weak		__nv_reservedSMEM_offset_0_alias
	.size		__nv_reservedSMEM_offset_0_alias, 0, 64
	.other		__nv_reservedSMEM_offset_0_alias,@"STO_CUDA_RESERVED_SHARED STV_DEFAULT"
__nv_reservedSMEM_offset_0_alias:
	.zero		0
	.zero		64


//--------------------- .nv.constant0._Z9matVecMulPKiS0_Piii --------------------------
	.section	.nv.constant0._Z9matVecMulPKiS0_Piii,"a",@progbits
	.sectionflags	@""
	.align	4
.nv.constant0._Z9matVecMulPKiS0_Piii:
	.zero		928


//--------------------- SYMBOLS --------------------------

	.type		.nv.reservedSmem.offset0,@object
	.size		.nv.reservedSmem.offset0,0x4
